//
// Generated by NVIDIA NVVM Compiler
//
// Compiler Build ID: CL-36424714
// Cuda compilation tools, release 13.0, V13.0.88
// Based on NVVM 20.0.0
//

.version 9.0
.target sm_100
.address_size 64

	// .globl	_Z4testIjEvm17Device_Hash_TableIT_E
.extern .func  (.param .b32 func_retval0) vprintf
(
	.param .b64 vprintf_param_0,
	.param .b64 vprintf_param_1
)
;
.global .align 1 .b8 $str[15] = {100, 104, 116, 58, 32, 37, 108, 117, 44, 32, 37, 108, 117, 10};

.visible .entry _Z4testIjEvm17Device_Hash_TableIT_E(
	.param .u64 _Z4testIjEvm17Device_Hash_TableIT_E_param_0,
	.param .align 8 .b8 _Z4testIjEvm17Device_Hash_TableIT_E_param_1[40]
)
{
	.local .align 16 .b8 	__local_depot0[16];
	.reg .b64 	%SP;
	.reg .b64 	%SPL;
	.reg .pred 	%p<2>;
	.reg .b32 	%r<5>;
	.reg .b64 	%rd<10>;

	mov.u64 	%SPL, __local_depot0;
	cvta.local.u64 	%SP, %SPL;
	ld.param.u64 	%rd2, [_Z4testIjEvm17Device_Hash_TableIT_E_param_1+8];
	ld.param.u64 	%rd1, [_Z4testIjEvm17Device_Hash_TableIT_E_param_1];
	mov.u32 	%r1, %tid.x;
	and.b32  	%r2, %r1, 31;
	setp.ne.s32 	%p1, %r2, 0;
	@%p1 bra 	$L__BB0_2;
	add.u64 	%rd6, %SP, 0;
	add.u64 	%rd7, %SPL, 0;
	st.local.v2.u64 	[%rd7], {%rd1, %rd2};
	mov.u64 	%rd8, $str;
	cvta.global.u64 	%rd9, %rd8;
	{ // callseq 0, 0
	.param .b64 param0;
	st.param.b64 	[param0], %rd9;
	.param .b64 param1;
	st.param.b64 	[param1], %rd6;
	.param .b32 retval0;
	call.uni (retval0), 
	vprintf, 
	(
	param0, 
	param1
	);
	ld.param.b32 	%r3, [retval0];
	} // callseq 0
$L__BB0_2:
	ret;

}


// ===== COMPILED SASS (sm_100) =====

	.target	sm_100

	.elftype	@"ET_EXEC"


//--------------------- .note.nv.tkinfo           --------------------------
	.section	.note.nv.tkinfo,"",@"SHT_NOTE"
	.sectionflags	@"SHF_NOTE_NV_TKINFO"
	.tkinfo
        /*0018*/ 	.word	0x00000002
        /*0030*/ 	.string	""
        /*0030*/ 	.string	"ptxas"
        /*0030*/ 	.string	"Cuda compilation tools, release 13.0, V13.0.88"
        /*0030*/ 	.string	"Build cuda_13.0.r13.0/compiler.36424714_0"
        /*0030*/ 	.string	"-arch sm_100 -m 64 "



//--------------------- .note.nv.cuinfo           --------------------------
	.section	.note.nv.cuinfo,"",@"SHT_NOTE"
	.sectionflags	@"SHF_NOTE_NV_CUINFO"
        /*0018*/ 	.short	0x0002
        /*001a*/ 	.short	0x0064
        /*001c*/ 	.short	0x0082
	.zero		2


//--------------------- .nv.info                  --------------------------
	.section	.nv.info,"",@"SHT_CUDA_INFO"
	.align	4


	//----- nvinfo : EIATTR_REGCOUNT
	.align		4
        /*0000*/ 	.byte	0x04, 0x2f
        /*0002*/ 	.short	(.L_2 - .L_1)
	.align		4
.L_1:
        /*0004*/ 	.word	index@(_Z4testIjEvm17Device_Hash_TableIT_E)
        /*0008*/ 	.word	0x00000018


	//----- nvinfo : EIATTR_FRAME_SIZE
	.align		4
.L_2:
        /*000c*/ 	.byte	0x04, 0x11
        /*000e*/ 	.short	(.L_4 - .L_3)
	.align		4
.L_3:
        /*0010*/ 	.word	index@(_Z4testIjEvm17Device_Hash_TableIT_E)
        /*0014*/ 	.word	0x00000010


	//----- nvinfo : EIATTR_MIN_STACK_SIZE
	.align		4
.L_4:
        /*0018*/ 	.byte	0x04, 0x12
        /*001a*/ 	.short	(.L_6 - .L_5)
	.align		4
.L_5:
        /*001c*/ 	.word	index@(_Z4testIjEvm17Device_Hash_TableIT_E)
        /*0020*/ 	.word	0x00000010
.L_6:


//--------------------- .nv.compat                --------------------------
	.section	.nv.compat,"",@"SHT_CUDA_COMPAT_INFO"
	.align	4
        /*0000*/ 	.byte	0x02, 0x09, 0x00, 0x00, 0x02, 0x02, 0x01, 0x00, 0x02, 0x05, 0x05, 0x00, 0x03, 0x07, 0x01, 0x01
        /*0010*/ 	.byte	0x02, 0x03, 0x00, 0x00, 0x02, 0x06, 0x01, 0x00, 0x04, 0x0b, 0x08, 0x00, 0x09, 0x00, 0x00, 0x00
        /*0020*/ 	.byte	0x00, 0x00, 0x00, 0x00


//--------------------- .nv.info._Z4testIjEvm17Device_Hash_TableIT_E --------------------------
	.section	.nv.info._Z4testIjEvm17Device_Hash_TableIT_E,"",@"SHT_CUDA_INFO"
	.sectionflags	@""
	.align	4


	//----- nvinfo : EIATTR_CUDA_API_VERSION
	.align		4
        /*0000*/ 	.byte	0x04, 0x37
        /*0002*/ 	.short	(.L_8 - .L_7)
.L_7:
        /*0004*/ 	.word	0x00000082


	//----- nvinfo : EIATTR_KPARAM_INFO
	.align		4
.L_8:
        /*0008*/ 	.byte	0x04, 0x17
        /*000a*/ 	.short	(.L_10 - .L_9)
.L_9:
        /*000c*/ 	.word	0x00000000
        /*0010*/ 	.short	0x0001
        /*0012*/ 	.short	0x0008
        /*0014*/ 	.byte	0x00, 0xf0, 0xa1, 0x00


	//----- nvinfo : EIATTR_KPARAM_INFO
	.align		4
.L_10:
        /*0018*/ 	.byte	0x04, 0x17
        /*001a*/ 	.short	(.L_12 - .L_11)
.L_11:
        /*001c*/ 	.word	0x00000000
        /*0020*/ 	.short	0x0000
        /*0022*/ 	.short	0x0000
        /*0024*/ 	.byte	0x00, 0xf0, 0x21, 0x00


	//----- nvinfo : EIATTR_SPARSE_MMA_MASK
	.align		4
.L_12:
        /*0028*/ 	.byte	0x03, 0x50
        /*002a*/ 	.short	0x0000


	//----- nvinfo : EIATTR_MAXREG_COUNT
	.align		4
        /*002c*/ 	.byte	0x03, 0x1b
        /*002e*/ 	.short	0x00ff


	//----- nvinfo : EIATTR_EXTERNS
	.align		4
        /*0030*/ 	.byte	0x04, 0x0f
        /*0032*/ 	.short	(.L_14 - .L_13)


	//   ....[0]....
	.align		4
.L_13:
        /*0034*/ 	.word	index@(vprintf)


	//----- nvinfo : EIATTR_MERCURY_ISA_VERSION
	.align		4
.L_14:
        /*0038*/ 	.byte	0x03, 0x5f
        /*003a*/ 	.short	0x0101


	//----- nvinfo : EIATTR_VRC_CTA_INIT_COUNT
	.align		4
        /*003c*/ 	.byte	0x02, 0x4a
	.zero		1
	.zero		1


	//----- nvinfo : EIATTR_SYSCALL_OFFSETS
	.align		4
        /*0040*/ 	.byte	0x04, 0x46
        /*0042*/ 	.short	(.L_16 - .L_15)


	//   ....[0]....
.L_15:
        /*0044*/ 	.word	0x00000120


	//----- nvinfo : EIATTR_EXIT_INSTR_OFFSETS
	.align		4
.L_16:
        /*0048*/ 	.byte	0x04, 0x1c
        /*004a*/ 	.short	(.L_18 - .L_17)


	//   ....[0]....
.L_17:
        /*004c*/ 	.word	0x00000080


	//   ....[1]....
        /*0050*/ 	.word	0x00000130


	//----- nvinfo : EIATTR_CRS_STACK_SIZE
	.align		4
.L_18:
        /*0054*/ 	.byte	0x04, 0x1e
        /*0056*/ 	.short	(.L_20 - .L_19)
.L_19:
        /*0058*/ 	.word	0x00000000


	//----- nvinfo : EIATTR_CBANK_PARAM_SIZE
	.align		4
.L_20:
        /*005c*/ 	.byte	0x03, 0x19
        /*005e*/ 	.short	0x0030


	//----- nvinfo : EIATTR_PARAM_CBANK
	.align		4
        /*0060*/ 	.byte	0x04, 0x0a
        /*0062*/ 	.short	(.L_22 - .L_21)
	.align		4
.L_21:
        /*0064*/ 	.word	index@(.nv.constant0._Z4testIjEvm17Device_Hash_TableIT_E)
        /*0068*/ 	.short	0x0380
        /*006a*/ 	.short	0x0030


	//----- nvinfo : EIATTR_SW_WAR
	.align		4
.L_22:
        /*006c*/ 	.byte	0x04, 0x36
        /*006e*/ 	.short	(.L_24 - .L_23)
.L_23:
        /*0070*/ 	.word	0x00000008
.L_24:


//--------------------- .nv.callgraph             --------------------------
	.section	.nv.callgraph,"",@"SHT_CUDA_CALLGRAPH"
	.align	4
	.sectionentsize	8
	.align		4
        /*0000*/ 	.word	0x00000000
	.align		4
        /*0004*/ 	.word	0xffffffff
	.align		4
        /*0008*/ 	.word	index@(_Z4testIjEvm17Device_Hash_TableIT_E)
	.align		4
        /*000c*/ 	.word	index@(vprintf)
	.align		4
        /*0010*/ 	.word	0x00000000
	.align		4
        /*0014*/ 	.word	0xfffffffe
	.align		4
        /*0018*/ 	.word	0x00000000
	.align		4
        /*001c*/ 	.word	0xfffffffd
	.align		4
        /*0020*/ 	.word	0x00000000
	.align		4
        /*0024*/ 	.word	0xfffffffc


//--------------------- .nv.constant4             --------------------------
	.section	.nv.constant4,"a",@progbits
	.align	8
	.align		8
.nv.constant4:
        /*0000*/ 	.dword	vprintf
	.align		8
        /*0008*/ 	.dword	$str


//--------------------- .text._Z4testIjEvm17Device_Hash_TableIT_E --------------------------
	.section	.text._Z4testIjEvm17Device_Hash_TableIT_E,"ax",@progbits
	.align	128
        .global         _Z4testIjEvm17Device_Hash_TableIT_E
        .type           _Z4testIjEvm17Device_Hash_TableIT_E,@function
        .size           _Z4testIjEvm17Device_Hash_TableIT_E,(.L_x_2 - _Z4testIjEvm17Device_Hash_TableIT_E)
        .other          _Z4testIjEvm17Device_Hash_TableIT_E,@"STO_CUDA_ENTRY STV_DEFAULT"
_Z4testIjEvm17Device_Hash_TableIT_E:
.text._Z4testIjEvm17Device_Hash_TableIT_E:
[----:B------:R-:W0:Y:S01]  /*0000*/  LDC R1, c[0x0][0x37c] ;  /* 0x0000df00ff017b82 */ /* 0x000e220000000800 */
[----:B------:R-:W1:Y:S01]  /*0010*/  S2R R0, SR_TID.X ;  /* 0x0000000000007919 */ /* 0x000e620000002100 */
[----:B------:R-:W2:Y:S01]  /*0020*/  LDCU UR4, c[0x0][0x2f8] ;  /* 0x00005f00ff0477ac */ /* 0x000ea20008000800 */
[----:B0-----:R-:W-:Y:S01]  /*0030*/  VIADD R1, R1, 0xfffffff0 ;  /* 0xfffffff001017836 */ /* 0x001fe20000000000 */
[----:B------:R-:W0:Y:S04]  /*0040*/  LDCU UR5, c[0x0][0x2fc] ;  /* 0x00005f80ff0577ac */ /* 0x000e280008000800 */
[----:B--2---:R-:W-:-:S05]  /*0050*/  IADD3 R6, P1, PT, R1, UR4, RZ ;  /* 0x0000000401067c10 */ /* 0x004fca000ff3e0ff */
[----:B0-----:R-:W-:Y:S01]  /*0060*/  IMAD.X R7, RZ, RZ, UR5, P1 ;  /* 0x00000005ff077e24 */ /* 0x001fe200088e06ff */
[----:B-1----:R-:W-:-:S13]  /*0070*/  LOP3.LUT P0, RZ, R0, 0x1f, RZ, 0xc0, !PT ;  /* 0x0000001f00ff7812 */ /* 0x002fda000780c0ff */
[----:B------:R-:W-:Y:S05]  /*0080*/  @P0 EXIT ;  /* 0x000000000000094d */ /* 0x000fea0003800000 */
[----:B------:R-:W0:Y:S01]  /*0090*/  LDC.64 R8, c[0x0][0x388] ;  /* 0x0000e200ff087b82 */ /* 0x000e220000000a00 */
[----:B------:R-:W-:Y:S01]  /*00a0*/  MOV R0, 0x0 ;  /* 0x0000000000007802 */ /* 0x000fe20000000f00 */
[----:B------:R-:W1:Y:S06]  /*00b0*/  LDCU.64 UR4, c[0x4][0x8] ;  /* 0x01000100ff0477ac */ /* 0x000e6c0008000a00 */
[----:B------:R-:W0:Y:S08]  /*00c0*/  LDC.64 R10, c[0x0][0x390] ;  /* 0x0000e400ff0a7b82 */ /* 0x000e300000000a00 */
[----:B------:R2:W3:Y:S01]  /*00d0*/  LDC.64 R2, c[0x4][R0] ;  /* 0x0100000000027b82 */ /* 0x0004e20000000a00 */
[----:B-1----:R-:W-:-:S02]  /*00e0*/  IMAD.U32 R4, RZ, RZ, UR4 ;  /* 0x00000004ff047e24 */ /* 0x002fc4000f8e00ff */
[----:B------:R-:W-:Y:S01]  /*00f0*/  IMAD.U32 R5, RZ, RZ, UR5 ;  /* 0x00000005ff057e24 */ /* 0x000fe2000f8e00ff */
[----:B0-----:R2:W-:Y:S06]  /*0100*/  STL.128 [R1], R8 ;  /* 0x0000000801007387 */ /* 0x0015ec0000100c00 */
[----:B------:R-:W-:-:S07]  /*0110*/  LEPC R20, `(.L_x_0) ;  /* 0x000000001014794e */ /* 0x000fce0000000000 */
[----:B--23--:R-:W-:Y:S05]  /*0120*/  CALL.ABS.NOINC R2 ;  /* 0x0000000002007343 */ /* 0x00cfea0003c00000 */
.L_x_0:
[----:B------:R-:W-:Y:S05]  /*0130*/  EXIT ;  /* 0x000000000000794d */ /* 0x000fea0003800000 */
.L_x_1:
[----:B------:R-:W-:-:S00]  /*0140*/  BRA `(.L_x_1) ;  /* 0xfffffffc00fc7947 */ /* 0x000fc0000383ffff */
[----:B------:R-:W-:-:S00]  /*0150*/  NOP ;  /* 0x0000000000007918 */ /* 0x000fc00000000000 */
        /* <DEDUP_REMOVED lines=10> */
.L_x_2:


//--------------------- .nv.global.init           --------------------------
	.section	.nv.global.init,"aw",@progbits
.nv.global.init:
	.type		$str,@object
	.size		$str,(.L_0 - $str)
$str:
        /*0000*/ 	.byte	0x64, 0x68, 0x74, 0x3a, 0x20, 0x25, 0x6c, 0x75, 0x2c, 0x20, 0x25, 0x6c, 0x75, 0x0a, 0x00
.L_0:


//--------------------- .nv.shared.reserved.0     --------------------------
	.section	.nv.shared.reserved.0,"aw",@nobits
	.weak		__nv_reservedSMEM_offset_0_alias
	.size		__nv_reservedSMEM_offset_0_alias, 0, 64
	.other		__nv_reservedSMEM_offset_0_alias,@"STO_CUDA_RESERVED_SHARED STV_DEFAULT"
__nv_reservedSMEM_offset_0_alias:
	.zero		0
	.zero		64


//--------------------- .nv.constant0._Z4testIjEvm17Device_Hash_TableIT_E --------------------------
	.section	.nv.constant0._Z4testIjEvm17Device_Hash_TableIT_E,"a",@progbits
	.sectionflags	@""
	.align	4
.nv.constant0._Z4testIjEvm17Device_Hash_TableIT_E:
	.zero		944


//--------------------- SYMBOLS --------------------------

	.type		.nv.reservedSmem.offset0,@object
	.size		.nv.reservedSmem.offset0,0x4
	.type		vprintf,@function
